def matmul_kernel(
    a_ptr,
    b_ptr,
    c_ptr,
    M,
    N,
    K,
    stride_am,
    stride_ak,
    stride_bk,
    stride_bn,
    stride_cm,
    stride_cn,
    BLOCK_M: tl.constexpr,
    BLOCK_N: tl.constexpr,
    BLOCK_K: tl.constexpr,
    GROUP_M: tl.constexpr,
):
    pid = tl.program_id(axis=0)
    num_pid_m = tl.cdiv(M, BLOCK_M)
    num_pid_n = tl.cdiv(N, BLOCK_N)
    num_pid_in_group = GROUP_M * num_pid_n
    group_id = pid // num_pid_in_group
    first_pid_m = group_id * GROUP_M
    group_size_m = min(num_pid_m - first_pid_m, GROUP_M)
    pid_m = first_pid_m + ((pid % num_pid_in_group) % group_size_m)
    pid_n = (pid % num_pid_in_group) // group_size_m

    offs_am = (pid_m * BLOCK_M + tl.arange(0, BLOCK_M)) % M
    offs_bn = (pid_n * BLOCK_N + tl.arange(0, BLOCK_N)) % N
    offs_k = tl.arange(0, BLOCK_K)
    a_ptrs = a_ptr + offs_am[:, None] * stride_am + offs_k[None, :] * stride_ak
    b_ptrs = b_ptr + offs_k[:, None] * stride_bk + offs_bn[None, :] * stride_bn

    acc = tl.zeros((BLOCK_M, BLOCK_N), dtype=tl.float32)
    for kk in range(0, tl.cdiv(K, BLOCK_K)):
        a = tl.load(a_ptrs, mask=offs_k[None, :] < K - kk * BLOCK_K, other=0.0)
        b = tl.load(b_ptrs, mask=offs_k[:, None] < K - kk * BLOCK_K, other=0.0)
        acc = tl.dot(a, b, acc)
        a_ptrs += BLOCK_K * stride_ak
        b_ptrs += BLOCK_K * stride_bk

    c = acc.to(c_ptr.dtype.element_ty)
    offs_cm = pid_m * BLOCK_M + tl.arange(0, BLOCK_M)
    offs_cn = pid_n * BLOCK_N + tl.arange(0, BLOCK_N)
    c_ptrs = c_ptr + offs_cm[:, None] * stride_cm + offs_cn[None, :] * stride_cn
    mask = (offs_cm[:, None] < M) & (offs_cn[None, :] < N)
    tl.store(c_ptrs, c, mask=mask)

# config = {"BLOCK_K": 32, "BLOCK_M": 16, "BLOCK_N": 32, "GROUP_M": 8, "arch": "sm_90", "dtype": "fp16", "num_ctas": 1, "num_stages": 2, "num_warps": 8}
# arch = sm_90


// ===== COMPILED SASS (sm_90a) =====

	.target	sm_90a

	.elftype	@"ET_EXEC"


//--------------------- .note.nv.tkinfo           --------------------------
	.section	.note.nv.tkinfo,"",@"SHT_NOTE"
	.sectionflags	@"SHF_NOTE_NV_TKINFO"
	.tkinfo
        /*0018*/ 	.word	0x00000002
        /*0030*/ 	.string	""
        /*0030*/ 	.string	"ptxas"
        /*0030*/ 	.string	"Cuda compilation tools, release 13.0, V13.0.88"
        /*0030*/ 	.string	"Build cuda_13.0.r13.0/compiler.36424714_0"
        /*0030*/ 	.string	"-v  -suppress-debug-info  -lineinfo  -arch sm_90a "



//--------------------- .note.nv.cuinfo           --------------------------
	.section	.note.nv.cuinfo,"",@"SHT_NOTE"
	.sectionflags	@"SHF_NOTE_NV_CUINFO"
        /*0018*/ 	.short	0x0002
        /*001a*/ 	.short	0x005a
        /*001c*/ 	.short	0x0082
	.zero		2


//--------------------- .nv.info                  --------------------------
	.section	.nv.info,"",@"SHT_CUDA_INFO"
	.align	4


	//----- nvinfo : EIATTR_REGCOUNT
	.align		4
        /*0000*/ 	.byte	0x04, 0x2f
        /*0002*/ 	.short	(.L_1 - .L_0)
	.align		4
.L_0:
        /*0004*/ 	.word	index@(matmul_kernel)
        /*0008*/ 	.word	0x00000030


	//----- nvinfo : EIATTR_FRAME_SIZE
	.align		4
.L_1:
        /*000c*/ 	.byte	0x04, 0x11
        /*000e*/ 	.short	(.L_3 - .L_2)
	.align		4
.L_2:
        /*0010*/ 	.word	index@(matmul_kernel)
        /*0014*/ 	.word	0x00000000


	//----- nvinfo : EIATTR_MIN_STACK_SIZE
	.align		4
.L_3:
        /*0018*/ 	.byte	0x04, 0x12
        /*001a*/ 	.short	(.L_5 - .L_4)
	.align		4
.L_4:
        /*001c*/ 	.word	index@(matmul_kernel)
        /*0020*/ 	.word	0x00000000
.L_5:


//--------------------- .nv.compat                --------------------------
	.section	.nv.compat,"",@"SHT_CUDA_COMPAT_INFO"
	.align	4
        /*0000*/ 	.byte	0x02, 0x09, 0x01, 0x00, 0x02, 0x02, 0x01, 0x00, 0x02, 0x05, 0x05, 0x00, 0x03, 0x07, 0x01, 0x01
        /*0010*/ 	.byte	0x02, 0x03, 0x00, 0x00, 0x02, 0x06, 0x01, 0x00, 0x04, 0x0b, 0x08, 0x00, 0x00, 0x00, 0x00, 0x00
        /*0020*/ 	.byte	0x00, 0x00, 0x00, 0x00


//--------------------- .nv.info.matmul_kernel    --------------------------
	.section	.nv.info.matmul_kernel,"",@"SHT_CUDA_INFO"
	.sectionflags	@""
	.align	4


	//----- nvinfo : EIATTR_CUDA_API_VERSION
	.align		4
        /*0000*/ 	.byte	0x04, 0x37
        /*0002*/ 	.short	(.L_7 - .L_6)
.L_6:
        /*0004*/ 	.word	0x00000082


	//----- nvinfo : EIATTR_KPARAM_INFO
	.align		4
.L_7:
        /*0008*/ 	.byte	0x04, 0x17
        /*000a*/ 	.short	(.L_9 - .L_8)
.L_8:
        /*000c*/ 	.word	0x00000000
        /*0010*/ 	.short	0x000d
        /*0012*/ 	.short	0x0048
        /*0014*/ 	.byte	0x00, 0xf4, 0x21, 0x00


	//----- nvinfo : EIATTR_KPARAM_INFO
	.align		4
.L_9:
        /*0018*/ 	.byte	0x04, 0x17
        /*001a*/ 	.short	(.L_11 - .L_10)
.L_10:
        /*001c*/ 	.word	0x00000000
        /*0020*/ 	.short	0x000c
        /*0022*/ 	.short	0x0040
        /*0024*/ 	.byte	0x00, 0xf4, 0x21, 0x00


	//----- nvinfo : EIATTR_KPARAM_INFO
	.align		4
.L_11:
        /*0028*/ 	.byte	0x04, 0x17
        /*002a*/ 	.short	(.L_13 - .L_12)
.L_12:
        /*002c*/ 	.word	0x00000000
        /*0030*/ 	.short	0x000b
        /*0032*/ 	.short	0x0038
        /*0034*/ 	.byte	0x00, 0xf0, 0x11, 0x00


	//----- nvinfo : EIATTR_KPARAM_INFO
	.align		4
.L_13:
        /*0038*/ 	.byte	0x04, 0x17
        /*003a*/ 	.short	(.L_15 - .L_14)
.L_14:
        /*003c*/ 	.word	0x00000000
        /*0040*/ 	.short	0x000a
        /*0042*/ 	.short	0x0034
        /*0044*/ 	.byte	0x00, 0xf0, 0x11, 0x00


	//----- nvinfo : EIATTR_KPARAM_INFO
	.align		4
.L_15:
        /*0048*/ 	.byte	0x04, 0x17
        /*004a*/ 	.short	(.L_17 - .L_16)
.L_16:
        /*004c*/ 	.word	0x00000000
        /*0050*/ 	.short	0x0009
        /*0052*/ 	.short	0x0030
        /*0054*/ 	.byte	0x00, 0xf0, 0x11, 0x00


	//----- nvinfo : EIATTR_KPARAM_INFO
	.align		4
.L_17:
        /*0058*/ 	.byte	0x04, 0x17
        /*005a*/ 	.short	(.L_19 - .L_18)
.L_18:
        /*005c*/ 	.word	0x00000000
        /*0060*/ 	.short	0x0008
        /*0062*/ 	.short	0x002c
        /*0064*/ 	.byte	0x00, 0xf0, 0x11, 0x00


	//----- nvinfo : EIATTR_KPARAM_INFO
	.align		4
.L_19:
        /*0068*/ 	.byte	0x04, 0x17
        /*006a*/ 	.short	(.L_21 - .L_20)
.L_20:
        /*006c*/ 	.word	0x00000000
        /*0070*/ 	.short	0x0007
        /*0072*/ 	.short	0x0028
        /*0074*/ 	.byte	0x00, 0xf0, 0x11, 0x00


	//----- nvinfo : EIATTR_KPARAM_INFO
	.align		4
.L_21:
        /*0078*/ 	.byte	0x04, 0x17
        /*007a*/ 	.short	(.L_23 - .L_22)
.L_22:
        /*007c*/ 	.word	0x00000000
        /*0080*/ 	.short	0x0006
        /*0082*/ 	.short	0x0024
        /*0084*/ 	.byte	0x00, 0xf0, 0x11, 0x00


	//----- nvinfo : EIATTR_KPARAM_INFO
	.align		4
.L_23:
        /*0088*/ 	.byte	0x04, 0x17
        /*008a*/ 	.short	(.L_25 - .L_24)
.L_24:
        /*008c*/ 	.word	0x00000000
        /*0090*/ 	.short	0x0005
        /*0092*/ 	.short	0x0020
        /*0094*/ 	.byte	0x00, 0xf0, 0x11, 0x00


	//----- nvinfo : EIATTR_KPARAM_INFO
	.align		4
.L_25:
        /*0098*/ 	.byte	0x04, 0x17
        /*009a*/ 	.short	(.L_27 - .L_26)
.L_26:
        /*009c*/ 	.word	0x00000000
        /*00a0*/ 	.short	0x0004
        /*00a2*/ 	.short	0x001c
        /*00a4*/ 	.byte	0x00, 0xf0, 0x11, 0x00


	//----- nvinfo : EIATTR_KPARAM_INFO
	.align		4
.L_27:
        /*00a8*/ 	.byte	0x04, 0x17
        /*00aa*/ 	.short	(.L_29 - .L_28)
.L_28:
        /*00ac*/ 	.word	0x00000000
        /*00b0*/ 	.short	0x0003
        /*00b2*/ 	.short	0x0018
        /*00b4*/ 	.byte	0x00, 0xf0, 0x11, 0x00


	//----- nvinfo : EIATTR_KPARAM_INFO
	.align		4
.L_29:
        /*00b8*/ 	.byte	0x04, 0x17
        /*00ba*/ 	.short	(.L_31 - .L_30)
.L_30:
        /*00bc*/ 	.word	0x00000000
        /*00c0*/ 	.short	0x0002
        /*00c2*/ 	.short	0x0010
        /*00c4*/ 	.byte	0x00, 0xf4, 0x21, 0x00


	//----- nvinfo : EIATTR_KPARAM_INFO
	.align		4
.L_31:
        /*00c8*/ 	.byte	0x04, 0x17
        /*00ca*/ 	.short	(.L_33 - .L_32)
.L_32:
        /*00cc*/ 	.word	0x00000000
        /*00d0*/ 	.short	0x0001
        /*00d2*/ 	.short	0x0008
        /*00d4*/ 	.byte	0x00, 0xf4, 0x21, 0x00


	//----- nvinfo : EIATTR_KPARAM_INFO
	.align		4
.L_33:
        /*00d8*/ 	.byte	0x04, 0x17
        /*00da*/ 	.short	(.L_35 - .L_34)
.L_34:
        /*00dc*/ 	.word	0x00000000
        /*00e0*/ 	.short	0x0000
        /*00e2*/ 	.short	0x0000
        /*00e4*/ 	.byte	0x00, 0xf4, 0x21, 0x00


	//----- nvinfo : EIATTR_SPARSE_MMA_MASK
	.align		4
.L_35:
        /*00e8*/ 	.byte	0x03, 0x50
        /*00ea*/ 	.short	0x0000


	//----- nvinfo : EIATTR_MAXREG_COUNT
	.align		4
        /*00ec*/ 	.byte	0x03, 0x1b
        /*00ee*/ 	.short	0x00ff


	//----- nvinfo : EIATTR_NUM_BARRIERS
	.align		4
        /*00f0*/ 	.byte	0x02, 0x4c
        /*00f2*/ 	.byte	0x01
	.zero		1


	//----- nvinfo : EIATTR_MERCURY_ISA_VERSION
	.align		4
        /*00f4*/ 	.byte	0x03, 0x5f
        /*00f6*/ 	.short	0x0101


	//----- nvinfo : EIATTR_EXIT_INSTR_OFFSETS
	.align		4
        /*00f8*/ 	.byte	0x04, 0x1c
        /*00fa*/ 	.short	(.L_37 - .L_36)


	//   ....[0]....
.L_36:
        /*00fc*/ 	.word	0x000014d0


	//   ....[1]....
        /*0100*/ 	.word	0x00001500


	//----- nvinfo : EIATTR_REQNTID
	.align		4
.L_37:
        /*0104*/ 	.byte	0x04, 0x10
        /*0106*/ 	.short	(.L_39 - .L_38)
.L_38:
        /*0108*/ 	.word	0x00000100
        /*010c*/ 	.word	0x00000001
        /*0110*/ 	.word	0x00000001


	//----- nvinfo : EIATTR_CBANK_PARAM_SIZE
	.align		4
.L_39:
        /*0114*/ 	.byte	0x03, 0x19
        /*0116*/ 	.short	0x0050


	//----- nvinfo : EIATTR_PARAM_CBANK
	.align		4
        /*0118*/ 	.byte	0x04, 0x0a
        /*011a*/ 	.short	(.L_41 - .L_40)
	.align		4
.L_40:
        /*011c*/ 	.word	index@(.nv.constant0.matmul_kernel)
        /*0120*/ 	.short	0x0210
        /*0122*/ 	.short	0x0050


	//----- nvinfo : EIATTR_SW_WAR
	.align		4
.L_41:
        /*0124*/ 	.byte	0x04, 0x36
        /*0126*/ 	.short	(.L_43 - .L_42)
.L_42:
        /*0128*/ 	.word	0x00000008
.L_43:


//--------------------- .nv.callgraph             --------------------------
	.section	.nv.callgraph,"",@"SHT_CUDA_CALLGRAPH"
	.align	4
	.sectionentsize	8
	.align		4
        /*0000*/ 	.word	0x00000000
	.align		4
        /*0004*/ 	.word	0xffffffff
	.align		4
        /*0008*/ 	.word	0x00000000
	.align		4
        /*000c*/ 	.word	0xfffffffe
	.align		4
        /*0010*/ 	.word	0x00000000
	.align		4
        /*0014*/ 	.word	0xfffffffd
	.align		4
        /*0018*/ 	.word	0x00000000
	.align		4
        /*001c*/ 	.word	0xfffffffc


//--------------------- .text.matmul_kernel       --------------------------
	.section	.text.matmul_kernel,"ax",@progbits
	.align	128
        .global         matmul_kernel
        .type           matmul_kernel,@function
        .size           matmul_kernel,(.L_x_3 - matmul_kernel)
        .other          matmul_kernel,@"STO_CUDA_ENTRY STV_DEFAULT"
matmul_kernel:
.text.matmul_kernel:
[----:B------:R-:W-:Y:S08]  /*0000*/  LDC R1, c[0x0][0x28] ;  /* 0x00000a00ff017b82 */ /* 0x000ff00000000800 */
[----:B------:R-:W0:Y:S01]  /*0010*/  LDC.64 R16, c[0x0][0x228] ;  /* 0x00008a00ff107b82 */ /* 0x000e220000000a00 */
[----:B------:R-:W1:Y:S01]  /*0020*/  S2R R5, SR_CTAID.X ;  /* 0x0000000000057919 */ /* 0x000e620000002500 */
[----:B------:R-:W-:Y:S01]  /*0030*/  UMOV UR4, 0x400 ;  /* 0x0000040000047882 */ /* 0x000fe20000000000 */
[----:B------:R-:W-:-:S05]  /*0040*/  ULDC.64 UR6, c[0x0][0x208] ;  /* 0x0000820000067ab9 */ /* 0x000fca0000000a00 */
[----:B------:R-:W2:Y:S08]  /*0050*/  LDC R34, c[0x0][0x230] ;  /* 0x00008c00ff227b82 */ /* 0x000eb00000000800 */
[----:B------:R-:W3:Y:S01]  /*0060*/  S2UR UR5, SR_CgaCtaId ;  /* 0x00000000000579c3 */ /* 0x000ee20000008800 */
[----:B0-----:R-:W-:-:S05]  /*0070*/  VIADD R0, R17, 0x1f ;  /* 0x0000001f11007836 */ /* 0x001fca0000000000 */
[----:B------:R-:W-:Y:S01]  /*0080*/  SHF.R.S32.HI R3, RZ, 0x1f, R0 ;  /* 0x0000001fff037819 */ /* 0x000fe20000011400 */
[----:B--2---:R-:W-:-:S03]  /*0090*/  VIADD R34, R34, 0x1f ;  /* 0x0000001f22227836 */ /* 0x004fc60000000000 */
[----:B------:R-:W-:Y:S02]  /*00a0*/  LEA.HI R3, R3, R0, RZ, 0x5 ;  /* 0x0000000003037211 */ /* 0x000fe400078f28ff */
[----:B-1----:R-:W-:Y:S02]  /*00b0*/  IABS R8, R5 ;  /* 0x0000000500087213 */ /* 0x002fe40000000000 */
[----:B------:R-:W-:Y:S01]  /*00c0*/  SHF.R.S32.HI R3, RZ, 0x5, R3 ;  /* 0x00000005ff037819 */ /* 0x000fe20000011403 */
[----:B---3--:R-:W-:-:S04]  /*00d0*/  ULEA UR4, UR5, UR4, 0x18 ;  /* 0x0000000405047291 */ /* 0x008fc8000f8ec03f */
[----:B------:R-:W-:-:S05]  /*00e0*/  IMAD.SHL.U32 R4, R3, 0x8, RZ ;  /* 0x0000000803047824 */ /* 0x000fca00078e00ff */
[-C--:B------:R-:W-:Y:S02]  /*00f0*/  IABS R7, R4.reuse ;  /* 0x0000000400077213 */ /* 0x080fe40000000000 */
[----:B------:R-:W-:Y:S02]  /*0100*/  IABS R10, R4 ;  /* 0x00000004000a7213 */ /* 0x000fe40000000000 */
[----:B------:R-:W0:Y:S08]  /*0110*/  I2F.RP R0, R7 ;  /* 0x0000000700007306 */ /* 0x000e300000209400 */
[----:B0-----:R-:W0:Y:S02]  /*0120*/  MUFU.RCP R0, R0 ;  /* 0x0000000000007308 */ /* 0x001e240000001000 */
[----:B0-----:R-:W-:-:S02]  /*0130*/  VIADD R2, R0, 0xffffffe ;  /* 0x0ffffffe00027836 */ /* 0x001fc40000000000 */
[----:B------:R-:W-:-:S04]  /*0140*/  IMAD.MOV R0, RZ, RZ, -R10 ;  /* 0x000000ffff007224 */ /* 0x000fc800078e0a0a */
[----:B------:R0:W1:Y:S02]  /*0150*/  F2I.FTZ.U32.TRUNC.NTZ R3, R2 ;  /* 0x0000000200037305 */ /* 0x000064000021f000 */
[----:B0-----:R-:W-:Y:S02]  /*0160*/  IMAD.MOV.U32 R2, RZ, RZ, RZ ;  /* 0x000000ffff027224 */ /* 0x001fe400078e00ff */
[----:B-1----:R-:W-:-:S04]  /*0170*/  IMAD.MOV R6, RZ, RZ, -R3 ;  /* 0x000000ffff067224 */ /* 0x002fc800078e0a03 */
[----:B------:R-:W-:Y:S02]  /*0180*/  IMAD R9, R6, R7, RZ ;  /* 0x0000000706097224 */ /* 0x000fe400078e02ff */
[----:B------:R-:W-:Y:S02]  /*0190*/  IMAD.MOV.U32 R6, RZ, RZ, R8 ;  /* 0x000000ffff067224 */ /* 0x000fe400078e0008 */
[----:B------:R-:W-:Y:S01]  /*01a0*/  IMAD.HI.U32 R3, R3, R9, R2 ;  /* 0x0000000903037227 */ /* 0x000fe200078e0002 */
[----:B------:R-:W0:Y:S05]  /*01b0*/  S2R R8, SR_TID.X ;  /* 0x0000000000087919 */ /* 0x000e2a0000002100 */
[----:B------:R-:W-:-:S04]  /*01c0*/  IMAD.HI.U32 R3, R3, R6, RZ ;  /* 0x0000000603037227 */ /* 0x000fc800078e00ff */
[----:B------:R-:W-:-:S05]  /*01d0*/  IMAD R0, R3, R0, R6 ;  /* 0x0000000003007224 */ /* 0x000fca00078e0206 */
[----:B------:R-:W-:-:S13]  /*01e0*/  ISETP.GT.U32.AND P1, PT, R7, R0, PT ;  /* 0x000000000700720c */ /* 0x000fda0003f24070 */
[----:B------:R-:W-:Y:S02]  /*01f0*/  @!P1 IMAD.IADD R0, R0, 0x1, -R7 ;  /* 0x0000000100009824 */ /* 0x000fe400078e0a07 */
[----:B------:R-:W-:Y:S01]  /*0200*/  @!P1 VIADD R3, R3, 0x1 ;  /* 0x0000000103039836 */ /* 0x000fe20000000000 */
[----:B------:R-:W-:Y:S02]  /*0210*/  ISETP.NE.AND P1, PT, R4, RZ, PT ;  /* 0x000000ff0400720c */ /* 0x000fe40003f25270 */
[----:B------:R-:W-:Y:S02]  /*0220*/  ISETP.GE.U32.AND P0, PT, R0, R7, PT ;  /* 0x000000070000720c */ /* 0x000fe40003f06070 */
[----:B------:R-:W-:-:S04]  /*0230*/  LOP3.LUT R0, R5, R4, RZ, 0x3c, !PT ;  /* 0x0000000405007212 */ /* 0x000fc800078e3cff */
[----:B------:R-:W-:Y:S01]  /*0240*/  ISETP.GE.AND P2, PT, R0, RZ, PT ;  /* 0x000000ff0000720c */ /* 0x000fe20003f46270 */
[----:B------:R-:W-:-:S06]  /*0250*/  VIADD R0, R16, 0xf ;  /* 0x0000000f10007836 */ /* 0x000fcc0000000000 */
[----:B------:R-:W-:-:S04]  /*0260*/  @P0 VIADD R3, R3, 0x1 ;  /* 0x0000000103030836 */ /* 0x000fc80000000000 */
[----:B------:R-:W-:Y:S01]  /*0270*/  IMAD.MOV.U32 R2, RZ, RZ, R3 ;  /* 0x000000ffff027224 */ /* 0x000fe200078e0003 */
[----:B------:R-:W-:-:S03]  /*0280*/  SHF.R.S32.HI R3, RZ, 0x1f, R0 ;  /* 0x0000001fff037819 */ /* 0x000fc60000011400 */
[----:B------:R-:W-:Y:S01]  /*0290*/  @!P2 IMAD.MOV R2, RZ, RZ, -R2 ;  /* 0x000000ffff02a224 */ /* 0x000fe200078e0a02 */
[----:B------:R-:W-:Y:S02]  /*02a0*/  @!P1 LOP3.LUT R2, RZ, R4, RZ, 0x33, !PT ;  /* 0x00000004ff029212 */ /* 0x000fe400078e33ff */
[----:B------:R-:W-:-:S03]  /*02b0*/  LEA.HI R3, R3, R0, RZ, 0x4 ;  /* 0x0000000003037211 */ /* 0x000fc600078f20ff */
[----:B------:R-:W-:Y:S02]  /*02c0*/  IMAD.SHL.U32 R10, R2, 0x8, RZ ;  /* 0x00000008020a7824 */ /* 0x000fe400078e00ff */
[----:B------:R-:W-:-:S03]  /*02d0*/  IMAD.MOV R2, RZ, RZ, -R2 ;  /* 0x000000ffff027224 */ /* 0x000fc600078e0a02 */
[----:B------:R-:W-:Y:S01]  /*02e0*/  LEA.HI.SX32 R3, R3, -R10, 0x1c ;  /* 0x8000000a03037211 */ /* 0x000fe200078fe2ff */
[----:B------:R-:W-:-:S03]  /*02f0*/  IMAD R4, R4, R2, R5 ;  /* 0x0000000204047224 */ /* 0x000fc600078e0205 */
[----:B------:R-:W-:Y:S02]  /*0300*/  VIMNMX R11, R3, 0x8, PT ;  /* 0x00000008030b7848 */ /* 0x000fe40003fe0100 */
[----:B------:R-:W-:Y:S02]  /*0310*/  IABS R9, R4 ;  /* 0x0000000400097213 */ /* 0x000fe40000000000 */
[----:B------:R-:W-:-:S04]  /*0320*/  IABS R7, R11 ;  /* 0x0000000b00077213 */ /* 0x000fc80000000000 */
[----:B------:R-:W1:Y:S08]  /*0330*/  I2F.RP R0, R7 ;  /* 0x0000000700007306 */ /* 0x000e700000209400 */
[----:B-1----:R-:W1:Y:S02]  /*0340*/  MUFU.RCP R0, R0 ;  /* 0x0000000000007308 */ /* 0x002e640000001000 */
[----:B-1----:R-:W-:-:S06]  /*0350*/  VIADD R3, R0, 0xffffffe ;  /* 0x0ffffffe00037836 */ /* 0x002fcc0000000000 */
[----:B------:R-:W1:Y:S02]  /*0360*/  F2I.FTZ.U32.TRUNC.NTZ R3, R3 ;  /* 0x0000000300037305 */ /* 0x000e64000021f000 */
[----:B-1----:R-:W-:-:S04]  /*0370*/  IMAD.MOV R6, RZ, RZ, -R3 ;  /* 0x000000ffff067224 */ /* 0x002fc800078e0a03 */
[----:B------:R-:W-:Y:S01]  /*0380*/  IMAD.MOV.U32 R2, RZ, RZ, R6 ;  /* 0x000000ffff027224 */ /* 0x000fe200078e0006 */
[----:B------:R-:W-:-:S03]  /*0390*/  IABS R6, R11 ;  /* 0x0000000b00067213 */ /* 0x000fc60000000000 */
[----:B------:R-:W-:Y:S02]  /*03a0*/  IMAD R5, R2, R7, RZ ;  /* 0x0000000702057224 */ /* 0x000fe400078e02ff */
[----:B------:R-:W-:Y:S02]  /*03b0*/  IMAD.MOV.U32 R2, RZ, RZ, RZ ;  /* 0x000000ffff027224 */ /* 0x000fe400078e00ff */
[----:B------:R-:W-:Y:S02]  /*03c0*/  IMAD.MOV R0, RZ, RZ, -R6 ;  /* 0x000000ffff007224 */ /* 0x000fe400078e0a06 */
[----:B------:R-:W-:Y:S01]  /*03d0*/  IMAD.HI.U32 R2, R3, R5, R2 ;  /* 0x0000000503027227 */ /* 0x000fe200078e0002 */
[----:B0-----:R-:W-:-:S05]  /*03e0*/  LOP3.LUT R3, R8, 0xf, RZ, 0xc0, !PT ;  /* 0x0000000f08037812 */ /* 0x001fca00078ec0ff */
        /* <DEDUP_REMOVED lines=8> */
[----:B------:R-:W-:-:S07]  /*0470*/  ISETP.GE.AND P2, PT, R0, RZ, PT ;  /* 0x000000ff0000720c */ /* 0x000fce0003f46270 */
[----:B------:R-:W-:Y:S01]  /*0480*/  @P0 VIADD R2, R2, 0x1 ;  /* 0x0000000102020836 */ /* 0x000fe20000000000 */
[----:B------:R-:W-:-:S03]  /*0490*/  ISETP.GT.AND P0, PT, R34, 0x1f, PT ;  /* 0x0000001f2200780c */ /* 0x000fc60003f04270 */
[----:B------:R-:W-:Y:S01]  /*04a0*/  IMAD.MOV.U32 R6, RZ, RZ, R2 ;  /* 0x000000ffff067224 */ /* 0x000fe200078e0002 */
[----:B------:R-:W-:-:S03]  /*04b0*/  LOP3.LUT R2, R8, 0x1f, RZ, 0xc0, !PT ;  /* 0x0000001f08027812 */ /* 0x000fc600078ec0ff */
[----:B------:R-:W-:Y:S01]  /*04c0*/  @!P2 IMAD.MOV R6, RZ, RZ, -R6 ;  /* 0x000000ffff06a224 */ /* 0x000fe200078e0a06 */
[----:B------:R-:W-:-:S05]  /*04d0*/  @!P1 LOP3.LUT R6, RZ, R11, RZ, 0x33, !PT ;  /* 0x0000000bff069212 */ /* 0x000fca00078e33ff */
[----:B------:R-:W-:Y:S01]  /*04e0*/  IMAD.MOV R0, RZ, RZ, -R6 ;  /* 0x000000ffff007224 */ /* 0x000fe200078e0a06 */
[----:B------:R-:W-:Y:S01]  /*04f0*/  @!P0 PRMT R12, RZ, 0x7610, R12 ;  /* 0x00007610ff0c8816 */ /* 0x000fe2000000000c */
[----:B------:R-:W-:Y:S01]  /*0500*/  IMAD.SHL.U32 R6, R6, 0x20, RZ ;  /* 0x0000002006067824 */ /* 0x000fe200078e00ff */
[----:B------:R-:W-:Y:S01]  /*0510*/  @!P0 PRMT R14, RZ, 0x7610, R14 ;  /* 0x00007610ff0e8816 */ /* 0x000fe2000000000e */
[----:B------:R-:W-:Y:S01]  /*0520*/  IMAD R0, R11, R0, R4 ;  /* 0x000000000b007224 */ /* 0x000fe200078e0204 */
[----:B------:R-:W-:Y:S02]  /*0530*/  SHF.R.U32.HI R4, RZ, 0x4, R8 ;  /* 0x00000004ff047819 */ /* 0x000fe40000011608 */
[----:B------:R-:W-:Y:S01]  /*0540*/  @!P0 PRMT R12, R12, 0x5410, RZ ;  /* 0x000054100c0c8816 */ /* 0x000fe200000000ff */
[----:B------:R-:W-:Y:S01]  /*0550*/  IMAD.IADD R0, R10, 0x1, R0 ;  /* 0x000000010a007824 */ /* 0x000fe200078e0200 */
[----:B------:R-:W-:-:S03]  /*0560*/  @!P0 PRMT R14, R14, 0x5410, RZ ;  /* 0x000054100e0e8816 */ /* 0x000fc600000000ff */
[----:B------:R-:W-:Y:S01]  /*0570*/  IMAD R0, R0, 0x10, R3 ;  /* 0x0000001000007824 */ /* 0x000fe200078e0203 */
[----:B------:R-:W-:Y:S01]  /*0580*/  SGXT.U32 R3, R4, 0x4 ;  /* 0x000000040403781a */ /* 0x000fe20000000000 */
[----:B------:R-:W-:-:S05]  /*0590*/  @!P0 IMAD.SHL.U32 R4, R8, 0x20, RZ ;  /* 0x0000002008048824 */ /* 0x000fca00078e00ff */
[----:B------:R-:W-:Y:S01]  /*05a0*/  @!P0 LOP3.LUT R5, R4, 0x60, RZ, 0xc0, !PT ;  /* 0x0000006004058812 */ /* 0x000fe200078ec0ff */
[----:B------:R-:W-:Y:S06]  /*05b0*/  @!P0 BRA `(.L_x_0) ;  /* 0x0000000c00148947 */ /* 0x000fec0003800000 */
[----:B------:R-:W-:Y:S01]  /*05c0*/  IABS R4, R16 ;  /* 0x0000001000047213 */ /* 0x000fe20000000000 */
[C---:B------:R-:W-:Y:S01]  /*05d0*/  IMAD.SHL.U32 R21, R8.reuse, 0x8, RZ ;  /* 0x0000000808157824 */ /* 0x040fe200078e00ff */
[----:B------:R-:W-:Y:S01]  /*05e0*/  IABS R5, R17 ;  /* 0x0000001100057213 */ /* 0x000fe20000000000 */
[----:B------:R-:W0:Y:S01]  /*05f0*/  LDC R32, c[0x0][0x238] ;  /* 0x00008e00ff207b82 */ /* 0x000e220000000800 */
[----:B------:R-:W1:Y:S01]  /*0600*/  I2F.RP R9, R4 ;  /* 0x0000000400097306 */ /* 0x000e620000209400 */
[----:B------:R-:W-:Y:S01]  /*0610*/  LOP3.LUT R11, R8, 0xe0, RZ, 0xc0, !PT ;  /* 0x000000e0080b7812 */ /* 0x000fe200078ec0ff */
[----:B------:R-:W-:Y:S01]  /*0620*/  ULDC.64 UR8, c[0x0][0x210] ;  /* 0x0000840000087ab9 */ /* 0x000fe20000000a00 */
[----:B------:R-:W-:Y:S01]  /*0630*/  SHF.R.U32.HI R20, RZ, 0x2, R8 ;  /* 0x00000002ff147819 */ /* 0x000fe20000011608 */
[----:B------:R-:W-:Y:S01]  /*0640*/  ULDC UR5, c[0x0][0x234] ;  /* 0x00008d0000057ab9 */ /* 0x000fe20000000800 */
[----:B------:R-:W-:Y:S02]  /*0650*/  LEA.HI R11, R11, R6, RZ, 0x1b ;  /* 0x000000060b0b7211 */ /* 0x000fe400078fd8ff */
[----:B------:R-:W2:Y:S01]  /*0660*/  LDC R35, c[0x0][0x23c] ;  /* 0x00008f00ff237b82 */ /* 0x000ea20000000800 */
[----:B------:R-:W3:Y:S01]  /*0670*/  I2F.RP R7, R5 ;  /* 0x0000000500077306 */ /* 0x000ee20000209400 */
[----:B------:R-:W-:Y:S01]  /*0680*/  IABS R24, R11 ;  /* 0x0000000b00187213 */ /* 0x000fe20000000000 */
[----:B------:R-:W-:Y:S01]  /*0690*/  VIADD R10, R11, 0x18 ;  /* 0x000000180b0a7836 */ /* 0x000fe20000000000 */
[----:B------:R-:W-:Y:S01]  /*06a0*/  LOP3.LUT R29, R3, 0x10, RZ, 0xfc, !PT ;  /* 0x00000010031d7812 */ /* 0x000fe200078efcff */
[----:B------:R-:W-:-:S02]  /*06b0*/  VIADD R25, R11, 0x10 ;  /* 0x000000100b197836 */ /* 0x000fc40000000000 */
[----:B------:R-:W-:Y:S02]  /*06c0*/  VIADD R23, R11, 0x8 ;  /* 0x000000080b177836 */ /* 0x000fe40000000000 */
[----:B-1----:R-:W1:Y:S01]  /*06d0*/  MUFU.RCP R9, R9 ;  /* 0x0000000900097308 */ /* 0x002e620000001000 */
[----:B------:R-:W-:Y:S02]  /*06e0*/  ISETP.GE.AND P2, PT, R25, RZ, PT ;  /* 0x000000ff1900720c */ /* 0x000fe40003f46270 */
[----:B------:R-:W-:Y:S01]  /*06f0*/  IABS R22, R23 ;  /* 0x0000001700167213 */ /* 0x000fe20000000000 */
[----:B0-----:R-:W-:-:S04]  /*0700*/  IMAD R37, R3, R32, RZ ;  /* 0x0000002003257224 */ /* 0x001fc800078e02ff */
[----:B---3--:R-:W0:Y:S01]  /*0710*/  MUFU.RCP R7, R7 ;  /* 0x0000000700077308 */ /* 0x008e220000001000 */
[----:B------:R-:W-:Y:S02]  /*0720*/  IMAD R36, R29, R32, RZ ;  /* 0x000000201d247224 */ /* 0x000fe400078e02ff */
[----:B------:R-:W-:Y:S02]  /*0730*/  IMAD.SHL.U32 R32, R32, 0x20, RZ ;  /* 0x0000002020207824 */ /* 0x000fe400078e00ff */
[----:B--2---:R-:W-:Y:S02]  /*0740*/  IMAD R33, R2, R35, RZ ;  /* 0x0000002302217224 */ /* 0x004fe400078e02ff */
[----:B-1----:R-:W-:Y:S02]  /*0750*/  VIADD R14, R9, 0xffffffe ;  /* 0x0ffffffe090e7836 */ /* 0x002fe40000000000 */
[----:B------:R-:W-:Y:S02]  /*0760*/  IMAD.SHL.U32 R35, R35, 0x20, RZ ;  /* 0x0000002023237824 */ /* 0x000fe400078e00ff */
[----:B------:R1:W2:Y:S01]  /*0770*/  F2I.FTZ.U32.TRUNC.NTZ R15, R14 ;  /* 0x0000000e000f7305 */ /* 0x0002a2000021f000 */
[----:B0-----:R-:W-:-:S07]  /*0780*/  VIADD R12, R7, 0xffffffe ;  /* 0x0ffffffe070c7836 */ /* 0x001fce0000000000 */
[----:B------:R0:W3:Y:S01]  /*0790*/  F2I.FTZ.U32.TRUNC.NTZ R13, R12 ;  /* 0x0000000c000d7305 */ /* 0x0000e2000021f000 */
[----:B-1----:R-:W-:Y:S02]  /*07a0*/  IMAD.MOV.U32 R14, RZ, RZ, RZ ;  /* 0x000000ffff0e7224 */ /* 0x002fe400078e00ff */
[----:B--2---:R-:W-:Y:S02]  /*07b0*/  IMAD.MOV R19, RZ, RZ, -R15 ;  /* 0x000000ffff137224 */ /* 0x004fe400078e0a0f */
[----:B0-----:R-:W-:Y:S02]  /*07c0*/  IMAD.MOV.U32 R12, RZ, RZ, RZ ;  /* 0x000000ffff0c7224 */ /* 0x001fe400078e00ff */
[----:B------:R-:W-:Y:S01]  /*07d0*/  IMAD R9, R19, R4, RZ ;  /* 0x0000000413097224 */ /* 0x000fe200078e02ff */
[----:B------:R-:W-:Y:S01]  /*07e0*/  IABS R19, R25 ;  /* 0x0000001900137213 */ /* 0x000fe20000000000 */
[----:B---3--:R-:W-:Y:S02]  /*07f0*/  IMAD.MOV R18, RZ, RZ, -R13 ;  /* 0x000000ffff127224 */ /* 0x008fe400078e0a0d */
[----:B------:R-:W-:Y:S01]  /*0800*/  IMAD.HI.U32 R14, R15, R9, R14 ;  /* 0x000000090f0e7227 */ /* 0x000fe200078e000e */
[----:B------:R-:W-:-:S02]  /*0810*/  IABS R9, R10 ;  /* 0x0000000a00097213 */ /* 0x000fc40000000000 */
[----:B------:R-:W-:Y:S01]  /*0820*/  IABS R15, R0 ;  /* 0x00000000000f7213 */ /* 0x000fe20000000000 */
[----:B------:R-:W-:-:S04]  /*0830*/  IMAD R7, R18, R5, RZ ;  /* 0x0000000512077224 */ /* 0x000fc800078e02ff */
[----:B------:R-:W-:-:S04]  /*0840*/  IMAD.HI.U32 R18, R13, R7, R12 ;  /* 0x000000070d127227 */ /* 0x000fc800078e000c */
[----:B------:R-:W-:Y:S02]  /*0850*/  IMAD.MOV.U32 R12, RZ, RZ, R9 ;  /* 0x000000ffff0c7224 */ /* 0x000fe400078e0009 */
[----:B------:R-:W-:Y:S02]  /*0860*/  IMAD.MOV.U32 R13, RZ, RZ, R15 ;  /* 0x000000ffff0d7224 */ /* 0x000fe400078e000f */
[----:B------:R-:W-:-:S04]  /*0870*/  IMAD.HI.U32 R7, R18, R12, RZ ;  /* 0x0000000c12077227 */ /* 0x000fc800078e00ff */
[----:B------:R-:W-:-:S04]  /*0880*/  IMAD.HI.U32 R14, R14, R13, RZ ;  /* 0x0000000d0e0e7227 */ /* 0x000fc800078e00ff */
[----:B------:R-:W-:Y:S02]  /*0890*/  IMAD.MOV R7, RZ, RZ, -R7 ;  /* 0x000000ffff077224 */ /* 0x000fe400078e0a07 */
[----:B------:R-:W-:Y:S02]  /*08a0*/  IMAD.MOV R14, RZ, RZ, -R14 ;  /* 0x000000ffff0e7224 */ /* 0x000fe400078e0a0e */
[C---:B------:R-:W-:Y:S01]  /*08b0*/  IMAD R12, R5.reuse, R7, R12 ;  /* 0x00000007050c7224 */ /* 0x040fe200078e020c */
[----:B------:R-:W-:Y:S01]  /*08c0*/  SHF.R.S32.HI R7, RZ, 0x1f, R34 ;  /* 0x0000001fff077819 */ /* 0x000fe20000011422 */
[----:B------:R-:W-:Y:S02]  /*08d0*/  IMAD R13, R4, R14, R13 ;  /* 0x0000000e040d7224 */ /* 0x000fe400078e020d */
[----:B------:R-:W-:Y:S01]  /*08e0*/  IMAD.SHL.U32 R9, R8, 0x2, RZ ;  /* 0x0000000208097824 */ /* 0x000fe200078e00ff */
[----:B------:R-:W-:Y:S01]  /*08f0*/  ISETP.GT.U32.AND P0, PT, R5, R12, PT ;  /* 0x0000000c0500720c */ /* 0x000fe20003f04070 */
[----:B------:R-:W-:Y:S01]  /*0900*/  IMAD.HI.U32 R14, R18, R19, RZ ;  /* 0x00000013120e7227 */ /* 0x000fe200078e00ff */
[----:B------:R-:W-:-:S02]  /*0910*/  ISETP.GT.U32.AND P1, PT, R4, R13, PT ;  /* 0x0000000d0400720c */ /* 0x000fc40003f24070 */
[----:B------:R-:W-:Y:S01]  /*0920*/  LOP3.LUT R15, R9, 0x1fe, RZ, 0xc0, !PT ;  /* 0x000001fe090f7812 */ /* 0x000fe200078ec0ff */
[----:B------:R-:W-:Y:S01]  /*0930*/  IMAD.MOV R14, RZ, RZ, -R14 ;  /* 0x000000ffff0e7224 */ /* 0x000fe200078e0a0e */
[----:B------:R-:W-:Y:S02]  /*0940*/  LEA.HI R34, R7, R34, RZ, 0x5 ;  /* 0x0000002207227211 */ /* 0x000fe400078f28ff */
[----:B------:R-:W-:Y:S01]  /*0950*/  LOP3.LUT R7, R15, 0x30, R20, 0x78, !PT ;  /* 0x000000300f077812 */ /* 0x000fe200078e7814 */
[----:B------:R-:W-:Y:S01]  /*0960*/  IMAD.SHL.U32 R15, R8, 0x10, RZ ;  /* 0x00000010080f7824 */ /* 0x000fe200078e00ff */
[----:B------:R-:W-:Y:S01]  /*0970*/  SHF.R.S32.HI R34, RZ, 0x5, R34 ;  /* 0x00000005ff227819 */ /* 0x000fe20000011422 */
[----:B------:R-:W-:Y:S02]  /*0980*/  IMAD R14, R5, R14, R19 ;  /* 0x0000000e050e7224 */ /* 0x000fe400078e0213 */
[----:B------:R-:W-:Y:S01]  /*0990*/  IMAD.HI.U32 R19, R18, R22, RZ ;  /* 0x0000001612137227 */ /* 0x000fe200078e00ff */
[----:B------:R-:W-:-:S02]  /*09a0*/  LOP3.LUT R20, R15, 0x600, RZ, 0xc0, !PT ;  /* 0x000006000f147812 */ /* 0x000fc400078ec0ff */
[C---:B------:R-:W-:Y:S01]  /*09b0*/  ISETP.GT.U32.AND P5, PT, R5.reuse, R14, PT ;  /* 0x0000000e0500720c */ /* 0x040fe20003fa4070 */
[----:B------:R-:W-:Y:S01]  /*09c0*/  @!P0 IMAD.IADD R12, R12, 0x1, -R5 ;  /* 0x000000010c0c8824 */ /* 0x000fe200078e0a05 */
[----:B------:R-:W-:Y:S01]  /*09d0*/  LOP3.LUT R26, R20, 0x30, R21, 0xf8, !PT ;  /* 0x00000030141a7812 */ /* 0x000fe200078ef815 */
[----:B------:R-:W-:Y:S01]  /*09e0*/  IMAD.HI.U32 R18, R18, R24, RZ ;  /* 0x0000001812127227 */ /* 0x000fe200078e00ff */
[----:B------:R-:W-:Y:S02]  /*09f0*/  ISETP.GE.AND P0, PT, R10, RZ, PT ;  /* 0x000000ff0a00720c */ /* 0x000fe40003f06270 */
[----:B------:R-:W-:Y:S01]  /*0a00*/  ISETP.GT.U32.AND P4, PT, R5, R12, PT ;  /* 0x0000000c0500720c */ /* 0x000fe20003f84070 */
[----:B------:R-:W-:Y:S01]  /*0a10*/  IMAD.MOV R19, RZ, RZ, -R19 ;  /* 0x000000ffff137224 */ /* 0x000fe200078e0a13 */
[----:B------:R-:W-:Y:S01]  /*0a20*/  SHF.R.S32.HI R10, RZ, 0x2, R8 ;  /* 0x00000002ff0a7819 */ /* 0x000fe20000011408 */
[----:B------:R-:W-:Y:S01]  /*0a30*/  @!P1 IMAD.IADD R13, R13, 0x1, -R4 ;  /* 0x000000010d0d9824 */ /* 0x000fe200078e0a04 */
[----:B------:R-:W-:Y:S01]  /*0a40*/  ISETP.GE.AND P1, PT, R11, RZ, PT ;  /* 0x000000ff0b00720c */ /* 0x000fe20003f26270 */
[----:B------:R-:W-:Y:S01]  /*0a50*/  IMAD.MOV R20, RZ, RZ, -R18 ;  /* 0x000000ffff147224 */ /* 0x000fe200078e0a12 */
[----:B------:R-:W-:Y:S01]  /*0a60*/  SHF.R.S32.HI R11, RZ, 0x6, R8 ;  /* 0x00000006ff0b7819 */ /* 0x000fe20000011408 */
[C---:B------:R-:W-:Y:S01]  /*0a70*/  IMAD R18, R5.reuse, R19, R22 ;  /* 0x0000001305127224 */ /* 0x040fe200078e0216 */
[----:B------:R-:W-:Y:S01]  /*0a80*/  ISETP.GT.U32.AND P3, PT, R4, R13, PT ;  /* 0x0000000d0400720c */ /* 0x000fe20003f64070 */
[C---:B------:R-:W-:Y:S01]  /*0a90*/  IMAD R22, R5.reuse, R20, R24 ;  /* 0x0000001405167224 */ /* 0x040fe200078e0218 */
[----:B------:R-:W-:Y:S01]  /*0aa0*/  SGXT R10, R10, 0x1 ;  /* 0x000000010a0a781a */ /* 0x000fe20000000200 */
[--C-:B------:R-:W-:Y:S01]  /*0ab0*/  @!P5 IMAD.IADD R14, R14, 0x1, -R5.reuse ;  /* 0x000000010e0ed824 */ /* 0x100fe200078e0a05 */
[C---:B------:R-:W-:Y:S01]  /*0ac0*/  ISETP.GT.U32.AND P6, PT, R5.reuse, R18, PT ;  /* 0x000000120500720c */ /* 0x040fe20003fc4070 */
[----:B------:R-:W-:Y:S01]  /*0ad0*/  @!P4 IMAD.IADD R12, R12, 0x1, -R5 ;  /* 0x000000010c0cc824 */ /* 0x000fe200078e0a05 */
[----:B------:R-:W-:Y:S01]  /*0ae0*/  ISETP.GT.U32.AND P4, PT, R5, R22, PT ;  /* 0x000000160500720c */ /* 0x000fe20003f84070 */
[----:B------:R-:W-:Y:S01]  /*0af0*/  IMAD.SHL.U32 R19, R8, 0x40, RZ ;  /* 0x0000004008137824 */ /* 0x000fe200078e00ff */
[----:B------:R-:W-:Y:S01]  /*0b00*/  LOP3.LUT R26, R26, 0x30, R9, 0x78, !PT ;  /* 0x000000301a1a7812 */ /* 0x000fe200078e7809 */
[----:B------:R-:W-:Y:S01]  /*0b10*/  @!P0 IMAD.MOV R12, RZ, RZ, -R12 ;  /* 0x000000ffff0c8224 */ /* 0x000fe200078e0a0c */
[----:B------:R-:W-:-:S02]  /*0b20*/  LOP3.LUT R28, R15, 0x100, RZ, 0xc0, !PT ;  /* 0x000001000f1c7812 */ /* 0x000fc400078ec0ff */
[----:B------:R-:W-:Y:S01]  /*0b30*/  ISETP.NE.AND P5, PT, R16, RZ, PT ;  /* 0x000000ff1000720c */ /* 0x000fe20003fa5270 */
[----:B------:R-:W-:Y:S01]  /*0b40*/  @!P3 IMAD.IADD R13, R13, 0x1, -R4 ;  /* 0x000000010d0db824 */ /* 0x000fe200078e0a04 */
[----:B------:R-:W-:Y:S01]  /*0b50*/  ISETP.GE.AND P3, PT, R0, RZ, PT ;  /* 0x000000ff0000720c */ /* 0x000fe20003f66270 */
[----:B------:R-:W-:Y:S01]  /*0b60*/  IMAD.SHL.U32 R4, R8, 0x20, RZ ;  /* 0x0000002008047824 */ /* 0x000fe200078e00ff */
[----:B------:R-:W-:Y:S01]  /*0b70*/  SGXT R8, R11, 0x1 ;  /* 0x000000010b08781a */ /* 0x000fe20000000200 */
[----:B------:R-:W-:Y:S01]  /*0b80*/  @!P6 IMAD.IADD R18, R18, 0x1, -R5 ;  /* 0x000000011212e824 */ /* 0x000fe200078e0a05 */
[----:B------:R-:W-:Y:S01]  /*0b90*/  LOP3.LUT R11, R10, 0x90, RZ, 0xc0, !PT ;  /* 0x000000900a0b7812 */ /* 0x000fe200078ec0ff */
[----:B------:R-:W-:Y:S01]  /*0ba0*/  IMAD.MOV.U32 R10, RZ, RZ, R13 ;  /* 0x000000ffff0a7224 */ /* 0x000fe200078e000d */
[----:B------:R-:W-:Y:S01]  /*0bb0*/  ISETP.GT.U32.AND P6, PT, R5, R14, PT ;  /* 0x0000000e0500720c */ /* 0x000fe20003fc4070 */
[----:B------:R-:W-:Y:S01]  /*0bc0*/  @!P4 IMAD.IADD R22, R22, 0x1, -R5 ;  /* 0x000000011616c824 */ /* 0x000fe200078e0a05 */
[----:B------:R-:W-:-:S02]  /*0bd0*/  LOP3.LUT R8, R8, 0x90, RZ, 0xc0, !PT ;  /* 0x0000009008087812 */ /* 0x000fc400078ec0ff */
[----:B------:R-:W-:Y:S02]  /*0be0*/  LOP3.LUT R24, R11, 0x60, R4, 0xf8, !PT ;  /* 0x000000600b187812 */ /* 0x000fe400078ef804 */
[--C-:B------:R-:W-:Y:S01]  /*0bf0*/  LOP3.LUT R20, R8, 0x17e, R9.reuse, 0x78, !PT ;  /* 0x0000017e08147812 */ /* 0x100fe200078e7809 */
[----:B------:R-:W-:Y:S01]  /*0c00*/  @!P3 IMAD.MOV R10, RZ, RZ, -R10 ;  /* 0x000000ffff0ab224 */ /* 0x000fe200078e0a0a */
[----:B------:R-:W-:Y:S02]  /*0c10*/  LOP3.LUT R9, R24, 0x10, R9, 0x78, !PT ;  /* 0x0000001018097812 */ /* 0x000fe400078e7809 */
[C---:B------:R-:W-:Y:S01]  /*0c20*/  ISETP.GT.U32.AND P4, PT, R5.reuse, R18, PT ;  /* 0x000000120500720c */ /* 0x040fe20003f84070 */
[----:B------:R-:W0:Y:S01]  /*0c30*/  LDC.64 R24, c[0x0][0x218] ;  /* 0x00008600ff187b82 */ /* 0x000e220000000a00 */
[----:B------:R-:W-:Y:S01]  /*0c40*/  ISETP.GT.U32.AND P3, PT, R5, R22, PT ;  /* 0x000000160500720c */ /* 0x000fe20003f64070 */
[----:B------:R-:W-:Y:S01]  /*0c50*/  @!P6 IMAD.IADD R14, R14, 0x1, -R5 ;  /* 0x000000010e0ee824 */ /* 0x000fe200078e0a05 */
[----:B------:R-:W-:-:S02]  /*0c60*/  IADD3 R28, R9, UR4, R28 ;  /* 0x00000004091c7c10 */ /* 0x000fc4000fffe01c */
[----:B------:R-:W-:Y:S01]  /*0c70*/  ISETP.GE.AND P6, PT, R23, RZ, PT ;  /* 0x000000ff1700720c */ /* 0x000fe20003fc6270 */
[----:B------:R-:W-:Y:S01]  /*0c80*/  @!P2 IMAD.MOV R14, RZ, RZ, -R14 ;  /* 0x000000ffff0ea224 */ /* 0x000fe200078e0a0e */
[----:B------:R-:W-:Y:S01]  /*0c90*/  LOP3.LUT R19, R19, 0x1c0, RZ, 0xc0, !PT ;  /* 0x000001c013137812 */ /* 0x000fe200078ec0ff */
[----:B------:R-:W1:Y:S01]  /*0ca0*/  LDC R9, c[0x0][0x240] ;  /* 0x00009000ff097b82 */ /* 0x000e620000000800 */
[----:B------:R-:W-:Y:S02]  /*0cb0*/  @!P5 LOP3.LUT R10, RZ, R16, RZ, 0x33, !PT ;  /* 0x00000010ff0ad212 */ /* 0x000fe400078e33ff */
[----:B------:R-:W-:Y:S01]  /*0cc0*/  IADD3 R21, R26, UR4, R19 ;  /* 0x000000041a157c10 */ /* 0x000fe2000fffe013 */
[--C-:B------:R-:W-:Y:S01]  /*0cd0*/  @!P4 IMAD.IADD R18, R18, 0x1, -R5.reuse ;  /* 0x000000011212c824 */ /* 0x100fe200078e0a05 */
[----:B------:R-:W-:Y:S01]  /*0ce0*/  LEA R30, P4, R36, UR8, 0x1 ;  /* 0x00000008241e7c11 */ /* 0x000fe2000f8808ff */
[----:B------:R-:W-:Y:S01]  /*0cf0*/  @!P3 IMAD.IADD R22, R22, 0x1, -R5 ;  /* 0x000000011616b824 */ /* 0x000fe200078e0a05 */
[----:B------:R-:W-:Y:S01]  /*0d00*/  ISETP.NE.AND P3, PT, R17, RZ, PT ;  /* 0x000000ff1100720c */ /* 0x000fe20003f65270 */
[----:B------:R-:W-:Y:S01]  /*0d10*/  IMAD R10, R10, UR5, RZ ;  /* 0x000000050a0a7c24 */ /* 0x000fe2000f8e02ff */
[----:B------:R-:W-:Y:S01]  /*0d20*/  LOP3.LUT R17, RZ, R17, RZ, 0x33, !PT ;  /* 0x00000011ff117212 */ /* 0x000fe200078e33ff */
[----:B------:R-:W-:Y:S01]  /*0d30*/  @!P6 IMAD.MOV R18, RZ, RZ, -R18 ;  /* 0x000000ffff12e224 */ /* 0x000fe200078e0a12 */
[----:B------:R-:W-:Y:S01]  /*0d40*/  LEA R31, P5, R37, UR8, 0x1 ;  /* 0x00000008251f7c11 */ /* 0x000fe2000f8a08ff */
[----:B------:R-:W-:Y:S01]  /*0d50*/  @!P1 IMAD.MOV R22, RZ, RZ, -R22 ;  /* 0x000000ffff169224 */ /* 0x000fe200078e0a16 */
[C---:B------:R-:W-:Y:S01]  /*0d60*/  SEL R12, R17.reuse, R12, !P3 ;  /* 0x0000000c110c7207 */ /* 0x040fe20005800000 */
[----:B------:R-:W-:Y:S01]  /*0d70*/  IMAD.WIDE R40, R10, 0x2, RZ ;  /* 0x000000020a287825 */ /* 0x000fe200078e02ff */
[C---:B------:R-:W-:Y:S01]  /*0d80*/  SEL R14, R17.reuse, R14, !P3 ;  /* 0x0000000e110e7207 */ /* 0x040fe20005800000 */
[----:B------:R-:W-:Y:S01]  /*0d90*/  ULDC UR5, c[0x0][0x230] ;  /* 0x00008c0000057ab9 */ /* 0x000fe20000000800 */
[----:B------:R-:W-:-:S02]  /*0da0*/  SEL R18, R17, R18, !P3 ;  /* 0x0000001211127207 */ /* 0x000fc40005800000 */
[----:B------:R-:W-:Y:S02]  /*0db0*/  SEL R17, R17, R22, !P3 ;  /* 0x0000001611117207 */ /* 0x000fe40005800000 */
[----:B------:R-:W-:Y:S02]  /*0dc0*/  LEA.HI.X.SX32 R36, R36, UR9, 0x1, P4 ;  /* 0x0000000924247c11 */ /* 0x000fe4000a0f0eff */
[----:B------:R-:W-:Y:S01]  /*0dd0*/  LEA.HI.X.SX32 R37, R37, UR9, 0x1, P5 ;  /* 0x0000000925257c11 */ /* 0x000fe2000a8f0eff */
[-C--:B-1----:R-:W-:Y:S01]  /*0de0*/  IMAD R12, R12, R9.reuse, RZ ;  /* 0x000000090c0c7224 */ /* 0x082fe200078e02ff */
[----:B------:R-:W-:Y:S01]  /*0df0*/  LOP3.LUT R5, R4, 0x60, RZ, 0xc0, !PT ;  /* 0x0000006004057812 */ /* 0x000fe200078ec0ff */
[-C--:B------:R-:W-:Y:S02]  /*0e00*/  IMAD R14, R14, R9.reuse, RZ ;  /* 0x000000090e0e7224 */ /* 0x080fe400078e02ff */
[-C--:B------:R-:W-:Y:S01]  /*0e10*/  IMAD R18, R18, R9.reuse, RZ ;  /* 0x0000000912127224 */ /* 0x080fe200078e02ff */
[-C--:B0-----:R-:W-:Y:S01]  /*0e20*/  LEA R38, P0, R12, R24.reuse, 0x1 ;  /* 0x000000180c267211 */ /* 0x081fe200078008ff */
[----:B------:R-:W-:Y:S01]  /*0e30*/  IMAD R17, R17, R9, RZ ;  /* 0x0000000911117224 */ /* 0x000fe200078e02ff */
[----:B------:R-:W-:-:S02]  /*0e40*/  LEA R26, P1, R14, R24, 0x1 ;  /* 0x000000180e1a7211 */ /* 0x000fc400078208ff */
[-C--:B------:R-:W-:Y:S02]  /*0e50*/  LEA R8, P2, R18, R24.reuse, 0x1 ;  /* 0x0000001812087211 */ /* 0x080fe400078408ff */
[----:B------:R-:W-:Y:S02]  /*0e60*/  LEA R24, P3, R17, R24, 0x1 ;  /* 0x0000001811187211 */ /* 0x000fe400078608ff */
[-C--:B------:R-:W-:Y:S02]  /*0e70*/  LEA.HI.X.SX32 R39, R12, R25.reuse, 0x1, P0 ;  /* 0x000000190c277211 */ /* 0x080fe400000f0eff */
[----:B------:R-:W-:Y:S02]  /*0e80*/  CS2R R12, SRZ ;  /* 0x00000000000c7805 */ /* 0x000fe4000001ff00 */
[----:B------:R-:W-:Y:S02]  /*0e90*/  LEA.HI.X.SX32 R27, R14, R25, 0x1, P1 ;  /* 0x000000190e1b7211 */ /* 0x000fe400008f0eff */
[----:B------:R-:W-:-:S02]  /*0ea0*/  CS2R R14, SRZ ;  /* 0x00000000000e7805 */ /* 0x000fc4000001ff00 */
[-C--:B------:R-:W-:Y:S02]  /*0eb0*/  LEA.HI.X.SX32 R9, R18, R25.reuse, 0x1, P2 ;  /* 0x0000001912097211 */ /* 0x080fe400010f0eff */
[----:B------:R-:W-:-:S07]  /*0ec0*/  LEA.HI.X.SX32 R25, R17, R25, 0x1, P3 ;  /* 0x0000001911197211 */ /* 0x000fce00018f0eff */
.L_x_1:
[----:B------:R-:W-:Y:S02]  /*0ed0*/  ISETP.GE.AND P3, PT, R29, UR5, PT ;  /* 0x000000051d007c0c */ /* 0x000fe4000bf66270 */
[----:B------:R-:W-:Y:S02]  /*0ee0*/  ISETP.GE.AND P0, PT, R3, UR5, PT ;  /* 0x0000000503007c0c */ /* 0x000fe4000bf06270 */
[C---:B------:R-:W-:Y:S02]  /*0ef0*/  IADD3 R16, P1, R40.reuse, R30, RZ ;  /* 0x0000001e28107210 */ /* 0x040fe40007f3e0ff */
[----:B------:R-:W-:Y:S02]  /*0f00*/  IADD3 R22, P2, R40, R31, RZ ;  /* 0x0000001f28167210 */ /* 0x000fe40007f5e0ff */
[----:B------:R-:W-:Y:S01]  /*0f10*/  PRMT R45, RZ, 0x7610, R45 ;  /* 0x00007610ff2d7816 */ /* 0x000fe2000000002d */
[C---:B------:R-:W-:Y:S01]  /*0f20*/  IMAD.X R17, R41.reuse, 0x1, R36, P1 ;  /* 0x0000000129117824 */ /* 0x040fe200008e0624 */
[----:B------:R-:W-:Y:S01]  /*0f30*/  PRMT R44, RZ, 0x7610, R44 ;  /* 0x00007610ff2c7816 */ /* 0x000fe2000000002c */
[----:B------:R-:W-:Y:S01]  /*0f40*/  IMAD.X R23, R41, 0x1, R37, P2 ;  /* 0x0000000129177824 */ /* 0x000fe200010e0625 */
[----:B------:R-:W-:-:S02]  /*0f50*/  ISETP.GE.AND P1, PT, R2, UR5, PT ;  /* 0x0000000502007c0c */ /* 0x000fc4000bf26270 */
[----:B------:R-:W2:Y:S04]  /*0f60*/  @!P3 LDG.E.U16 R45, desc[UR6][R16.64] ;  /* 0x00000006102db981 */ /* 0x000ea8000c1e1500 */
[----:B------:R0:W3:Y:S01]  /*0f70*/  @!P0 LDG.E.U16 R44, desc[UR6][R22.64] ;  /* 0x00000006162c8981 */ /* 0x0000e2000c1e1500 */
[----:B------:R-:W-:Y:S01]  /*0f80*/  PRMT R18, RZ, 0x7610, R18 ;  /* 0x00007610ff127816 */ /* 0x000fe20000000012 */
[----:B------:R-:W-:Y:S01]  /*0f90*/  IMAD.WIDE R10, R33, 0x2, R24 ;  /* 0x00000002210a7825 */ /* 0x000fe200078e0218 */
[----:B------:R-:W-:Y:S01]  /*0fa0*/  PRMT R19, RZ, 0x7610, R19 ;  /* 0x00007610ff137816 */ /* 0x000fe20000000013 */
[----:B------:R-:W-:Y:S02]  /*0fb0*/  BAR.SYNC.DEFER_BLOCKING 0x0 ;  /* 0x0000000000007b1d */ /* 0x000fe40000010000 */
[----:B0-----:R-:W-:-:S02]  /*0fc0*/  IMAD.MOV.U32 R22, RZ, RZ, R8 ;  /* 0x000000ffff167224 */ /* 0x001fc400078e0008 */
[----:B------:R-:W-:Y:S02]  /*0fd0*/  IMAD.MOV.U32 R23, RZ, RZ, R9 ;  /* 0x000000ffff177224 */ /* 0x000fe400078e0009 */
[----:B------:R-:W-:-:S04]  /*0fe0*/  IMAD.WIDE R8, R33, 0x2, R22 ;  /* 0x0000000221087825 */ /* 0x000fc800078e0216 */
[----:B------:R-:W-:-:S04]  /*0ff0*/  IMAD.WIDE R16, R33, 0x2, R26 ;  /* 0x0000000221107825 */ /* 0x000fc800078e021a */
[----:B------:R-:W-:Y:S01]  /*1000*/  IMAD.WIDE R42, R33, 0x2, R38 ;  /* 0x00000002212a7825 */ /* 0x000fe200078e0226 */
[----:B------:R0:W4:Y:S04]  /*1010*/  @!P1 LDG.E.U16 R18, desc[UR6][R10.64] ;  /* 0x000000060a129981 */ /* 0x000128000c1e1500 */
[----:B------:R1:W5:Y:S01]  /*1020*/  @!P1 LDG.E.U16 R19, desc[UR6][R8.64] ;  /* 0x0000000608139981 */ /* 0x000362000c1e1500 */
[----:B0-----:R-:W-:Y:S02]  /*1030*/  PRMT R10, RZ, 0x7610, R10 ;  /* 0x00007610ff0a7816 */ /* 0x001fe4000000000a */
[----:B-1----:R-:W-:-:S04]  /*1040*/  PRMT R8, RZ, 0x7610, R8 ;  /* 0x00007610ff087816 */ /* 0x002fc80000000008 */
[----:B------:R-:W5:Y:S04]  /*1050*/  @!P1 LDG.E.U16 R10, desc[UR6][R42.64] ;  /* 0x000000062a0a9981 */ /* 0x000f68000c1e1500 */
[----:B------:R-:W5:Y:S01]  /*1060*/  @!P1 LDG.E.U16 R8, desc[UR6][R16.64] ;  /* 0x0000000610089981 */ /* 0x000f62000c1e1500 */
[----:B------:R-:W-:-:S05]  /*1070*/  VIADD R34, R34, 0xffffffff ;  /* 0xffffffff22227836 */ /* 0x000fca0000000000 */
[----:B------:R-:W-:Y:S01]  /*1080*/  ISETP.NE.U32.AND P0, PT, R34, RZ, PT ;  /* 0x000000ff2200720c */ /* 0x000fe20003f05070 */
[----:B------:R-:W-:Y:S01]  /*1090*/  IMAD.WIDE R22, R35, 0x2, R22 ;  /* 0x0000000223167825 */ /* 0x000fe200078e0216 */
[----:B------:R-:W-:-:S03]  /*10a0*/  UIADD3 UR5, UR5, -0x20, URZ ;  /* 0xffffffe005057890 */ /* 0x000fc6000fffe03f */
[----:B------:R-:W-:-:S04]  /*10b0*/  IMAD.WIDE R38, R35, 0x2, R38 ;  /* 0x0000000223267825 */ /* 0x000fc800078e0226 */
[----:B------:R-:W-:-:S04]  /*10c0*/  IMAD.WIDE R26, R35, 0x2, R26 ;  /* 0x00000002231a7825 */ /* 0x000fc800078e021a */
[----:B------:R-:W-:-:S04]  /*10d0*/  IMAD.WIDE R24, R35, 0x2, R24 ;  /* 0x0000000223187825 */ /* 0x000fc800078e0218 */
[----:B------:R-:W-:Y:S01]  /*10e0*/  IMAD.WIDE R40, R32, 0x2, R40 ;  /* 0x0000000220287825 */ /* 0x000fe200078e0228 */
[----:B--2---:R-:W-:Y:S04]  /*10f0*/  STS.U16 [R20+UR4+0xa00], R45 ;  /* 0x000a002d14007988 */ /* 0x004fe80008000404 */
[----:B---3--:R-:W-:Y:S04]  /*1100*/  STS.U16 [R20+UR4+0x800], R44 ;  /* 0x0008002c14007988 */ /* 0x008fe80008000404 */
[----:B----4-:R-:W-:Y:S04]  /*1110*/  STS.U16 [R7+UR4], R18 ;  /* 0x0000001207007988 */ /* 0x010fe80008000404 */
[----:B-----5:R-:W-:Y:S04]  /*1120*/  STS.U16 [R7+UR4+0x200], R19 ;  /* 0x0002001307007988 */ /* 0x020fe80008000404 */
[----:B------:R-:W-:Y:S04]  /*1130*/  STS.U16 [R7+UR4+0x600], R10 ;  /* 0x0006000a07007988 */ /* 0x000fe80008000404 */
[----:B------:R-:W-:Y:S01]  /*1140*/  STS.U16 [R7+UR4+0x400], R8 ;  /* 0x0004000807007988 */ /* 0x000fe20008000404 */
[----:B------:R-:W-:Y:S06]  /*1150*/  BAR.SYNC.DEFER_BLOCKING 0x0 ;  /* 0x0000000000007b1d */ /* 0x000fec0000010000 */
[----:B------:R-:W-:Y:S04]  /*1160*/  LDSM.16.MT88.4 R16, [R28+0x800] ;  /* 0x000800001c10783b */ /* 0x000fe80000004200 */
[----:B------:R-:W0:Y:S02]  /*1170*/  LDSM.16.M88.4 R8, [R21] ;  /* 0x000000001508783b */ /* 0x000e240000000200 */
[----:B0-----:R-:W-:Y:S02]  /*1180*/  HMMA.16816.F32 R12, R16, R8, R12 ;  /* 0x00000008100c723c */ /* 0x001fe4000000180c */
[----:B------:R-:W0:Y:S05]  /*1190*/  LDSM.16.MT88.4 R16, [R28+0xa00] ;  /* 0x000a00001c10783b */ /* 0x000e2a0000004200 */
[----:B------:R-:W-:-:S02]  /*11a0*/  IMAD.MOV.U32 R8, RZ, RZ, R22 ;  /* 0x000000ffff087224 */ /* 0x000fc400078e0016 */
[----:B------:R-:W-:-:S15]  /*11b0*/  IMAD.MOV.U32 R9, RZ, RZ, R23 ;  /* 0x000000ffff097224 */ /* 0x000fde00078e0017 */
[----:B0-----:R-:W-:Y:S01]  /*11c0*/  HMMA.16816.F32 R12, R16, R10, R12 ;  /* 0x0000000a100c723c */ /* 0x001fe2000000180c */
[----:B------:R-:W-:-:S08]  /*11d0*/  NOP ;  /* 0x0000000000007918 */ /* 0x000fd00000000000 */
[----:B------:R-:W-:-:S15]  /*11e0*/  @P0 BRA `(.L_x_1) ;  /* 0xfffffffc00380947 */ /* 0x000fde000383ffff */
[----:B------:R-:W-:Y:S02]  /*11f0*/  F2FP.F16.F32.PACK_AB R14, R15, R14 ;  /* 0x0000000e0f0e723e */ /* 0x000fe400000000ff */
[----:B------:R-:W-:-:S07]  /*1200*/  F2FP.F16.F32.PACK_AB R12, R13, R12 ;  /* 0x0000000c0d0c723e */ /* 0x000fce00000000ff */
.L_x_0:
[----:B------:R-:W0:Y:S01]  /*1210*/  S2R R10, SR_TID.X ;  /* 0x00000000000a7919 */ /* 0x000e220000002100 */
[----:B------:R-:W1:Y:S01]  /*1220*/  S2UR UR5, SR_CgaCtaId ;  /* 0x00000000000579c3 */ /* 0x000e620000008800 */
[----:B------:R-:W-:Y:S01]  /*1230*/  LOP3.LUT R9, R4, 0x300, RZ, 0xc0, !PT ;  /* 0x0000030004097812 */ /* 0x000fe200078ec0ff */
[----:B------:R-:W-:-:S06]  /*1240*/  UMOV UR4, 0x400 ;  /* 0x0000040000047882 */ /* 0x000fcc0000000000 */
[----:B------:R-:W-:Y:S01]  /*1250*/  BAR.SYNC.DEFER_BLOCKING 0x0 ;  /* 0x0000000000007b1d */ /* 0x000fe20000010000 */
[----:B------:R-:W-:Y:S01]  /*1260*/  PRMT R13, R12, 0x7632, R13 ;  /* 0x000076320c0d7816 */ /* 0x000fe2000000000d */
[----:B------:R-:W-:Y:S01]  /*1270*/  IMAD R9, R2, 0x4, R9 ;  /* 0x0000000402097824 */ /* 0x000fe200078e0209 */
[----:B------:R-:W-:-:S03]  /*1280*/  PRMT R15, R14, 0x7632, R15 ;  /* 0x000076320e0f7816 */ /* 0x000fc6000000000f */
[----:B------:R-:W-:Y:S02]  /*1290*/  ULDC.64 UR8, c[0x0][0x228] ;  /* 0x00008a0000087ab9 */ /* 0x000fe40000000a00 */
[----:B------:R-:W-:Y:S01]  /*12a0*/  ISETP.GE.AND P0, PT, R0, UR8, PT ;  /* 0x0000000800007c0c */ /* 0x000fe2000bf06270 */
[----:B------:R-:W-:Y:S01]  /*12b0*/  ULDC UR8, c[0x0][0x248] ;  /* 0x0000920000087ab9 */ /* 0x000fe20000000800 */
[----:B-1----:R-:W-:Y:S01]  /*12c0*/  ULEA UR4, UR5, UR4, 0x18 ;  /* 0x0000000405047291 */ /* 0x002fe2000f8ec03f */
[----:B0-----:R-:W-:Y:S01]  /*12d0*/  SHF.R.U32.HI R7, RZ, 0x5, R10 ;  /* 0x00000005ff077819 */ /* 0x001fe2000001160a */
[----:B------:R-:W-:-:S03]  /*12e0*/  IMAD.SHL.U32 R4, R10, 0x4, RZ ;  /* 0x000000040a047824 */ /* 0x000fc600078e00ff */
[----:B------:R-:W-:-:S04]  /*12f0*/  LOP3.LUT R7, R7, 0x2, RZ, 0xc0, !PT ;  /* 0x0000000207077812 */ /* 0x000fc800078ec0ff */
[--C-:B------:R-:W-:Y:S02]  /*1300*/  LOP3.LUT R7, R7, 0x1c, R10.reuse, 0xf8, !PT ;  /* 0x0000001c07077812 */ /* 0x100fe400078ef80a */
[----:B------:R-:W-:Y:S02]  /*1310*/  LOP3.LUT R10, R9, 0xe0, R10, 0x78, !PT ;  /* 0x000000e0090a7812 */ /* 0x000fe400078e780a */
[----:B------:R-:W-:-:S04]  /*1320*/  LOP3.LUT R4, R7, 0x80, R4, 0xf8, !PT ;  /* 0x0000008007047812 */ /* 0x000fc800078ef804 */
[----:B------:R-:W-:Y:S02]  /*1330*/  LOP3.LUT R5, R4, R5, RZ, 0xfc, !PT ;  /* 0x0000000504057212 */ /* 0x000fe400078efcff */
[C---:B------:R-:W-:Y:S02]  /*1340*/  LOP3.LUT R4, R6.reuse, 0x10, R3, 0xfe, !PT ;  /* 0x0000001006047812 */ /* 0x040fe400078efe03 */
[C---:B------:R-:W-:Y:S01]  /*1350*/  LOP3.LUT R7, R5.reuse, 0x40, RZ, 0x3c, !PT ;  /* 0x0000004005077812 */ /* 0x040fe200078e3cff */
[----:B------:R0:W-:Y:S01]  /*1360*/  STS.U16 [R5+UR4], R12 ;  /* 0x0000000c05007988 */ /* 0x0001e20008000404 */
[C---:B------:R-:W-:Y:S02]  /*1370*/  LOP3.LUT R8, R5.reuse, 0x20, RZ, 0x3c, !PT ;  /* 0x0000002005087812 */ /* 0x040fe400078e3cff */
[----:B------:R-:W-:Y:S01]  /*1380*/  LOP3.LUT R9, R5, 0x60, RZ, 0x3c, !PT ;  /* 0x0000006005097812 */ /* 0x000fe200078e3cff */
[----:B------:R1:W-:Y:S01]  /*1390*/  STS.U16 [R7+UR4+0x200], R13 ;  /* 0x0002000d07007988 */ /* 0x0003e20008000404 */
[----:B------:R-:W-:-:S03]  /*13a0*/  LOP3.LUT R3, R6, R3, RZ, 0xfc, !PT ;  /* 0x0000000306037212 */ /* 0x000fc600078efcff */
[----:B------:R-:W-:Y:S01]  /*13b0*/  STS.U16 [R8+UR4+0x100], R14 ;  /* 0x0001000e08007988 */ /* 0x000fe20008000404 */
[----:B------:R-:W-:Y:S01]  /*13c0*/  ISETP.LT.AND P1, PT, R3, UR9, !P0 ;  /* 0x0000000903007c0c */ /* 0x000fe2000c721270 */
[C---:B0-----:R-:W-:Y:S01]  /*13d0*/  IMAD R5, R4.reuse, UR8, RZ ;  /* 0x0000000804057c24 */ /* 0x041fe2000f8e02ff */
[----:B------:R-:W-:Y:S01]  /*13e0*/  ISETP.LT.AND P0, PT, R4, UR9, !P0 ;  /* 0x0000000904007c0c */ /* 0x000fe2000c701270 */
[----:B------:R-:W-:Y:S01]  /*13f0*/  STS.U16 [R9+UR4+0x300], R15 ;  /* 0x0003000f09007988 */ /* 0x000fe20008000404 */
[----:B------:R-:W-:Y:S06]  /*1400*/  BAR.SYNC.DEFER_BLOCKING 0x0 ;  /* 0x0000000000007b1d */ /* 0x000fec0000010000 */
[----:B------:R-:W0:Y:S01]  /*1410*/  LDS R11, [R10+UR4] ;  /* 0x000000040a0b7984 */ /* 0x000e220008000800 */
[----:B------:R-:W-:-:S02]  /*1420*/  ULDC UR4, c[0x0][0x244] ;  /* 0x0000910000047ab9 */ /* 0x000fc40000000800 */
[----:B------:R-:W-:Y:S01]  /*1430*/  IMAD R2, R0, UR4, RZ ;  /* 0x0000000400027c24 */ /* 0x000fe2000f8e02ff */
[----:B------:R-:W-:Y:S01]  /*1440*/  ULDC.64 UR4, c[0x0][0x220] ;  /* 0x0000880000047ab9 */ /* 0x000fe20000000a00 */
[----:B------:R-:W-:-:S03]  /*1450*/  IMAD R0, R3, UR8, RZ ;  /* 0x0000000803007c24 */ /* 0x000fc6000f8e02ff */
[----:B------:R-:W-:-:S04]  /*1460*/  LEA R6, P2, R2, UR4, 0x1 ;  /* 0x0000000402067c11 */ /* 0x000fc8000f8408ff */
[----:B-1----:R-:W-:Y:S02]  /*1470*/  LEA.HI.X.SX32 R7, R2, UR5, 0x1, P2 ;  /* 0x0000000502077c11 */ /* 0x002fe400090f0eff */
[CC--:B------:R-:W-:Y:S02]  /*1480*/  LEA R2, P2, R0.reuse, R6.reuse, 0x1 ;  /* 0x0000000600027211 */ /* 0x0c0fe400078408ff */
[C---:B------:R-:W-:Y:S02]  /*1490*/  LEA R4, P3, R5.reuse, R6, 0x1 ;  /* 0x0000000605047211 */ /* 0x040fe400078608ff */
[-C--:B------:R-:W-:Y:S02]  /*14a0*/  LEA.HI.X.SX32 R3, R0, R7.reuse, 0x1, P2 ;  /* 0x0000000700037211 */ /* 0x080fe400010f0eff */
[----:B------:R-:W-:-:S03]  /*14b0*/  LEA.HI.X.SX32 R5, R5, R7, 0x1, P3 ;  /* 0x0000000705057211 */ /* 0x000fc600018f0eff */
[----:B0-----:R0:W-:Y:S01]  /*14c0*/  @P1 STG.E.U16 desc[UR6][R2.64], R11 ;  /* 0x0000000b02001986 */ /* 0x0011e2000c101506 */
[----:B------:R-:W-:Y:S05]  /*14d0*/  @!P0 EXIT ;  /* 0x000000000000894d */ /* 0x000fea0003800000 */
[----:B0-----:R-:W-:-:S05]  /*14e0*/  PRMT R2, R11, 0x7632, R2 ;  /* 0x000076320b027816 */ /* 0x001fca0000000002 */
[----:B------:R-:W-:Y:S01]  /*14f0*/  STG.E.U16 desc[UR6][R4.64], R2 ;  /* 0x0000000204007986 */ /* 0x000fe2000c101506 */
[----:B------:R-:W-:Y:S05]  /*1500*/  EXIT ;  /* 0x000000000000794d */ /* 0x000fea0003800000 */
.L_x_2:
[----:B------:R-:W-:-:S00]  /*1510*/  BRA `(.L_x_2) ;  /* 0xfffffffc00fc7947 */ /* 0x000fc0000383ffff */
[----:B------:R-:W-:-:S00]  /*1520*/  NOP ;  /* 0x0000000000007918 */ /* 0x000fc00000000000 */
        /* <DEDUP_REMOVED lines=13> */
.L_x_3:


//--------------------- .nv.shared.matmul_kernel  --------------------------
	.section	.nv.shared.matmul_kernel,"aw",@nobits
	.sectionflags	@""
	.align	16
	.zero		1024


//--------------------- .nv.shared.reserved.0     --------------------------
	.section	.nv.shared.reserved.0,"aw",@nobits
	.weak		__nv_reservedSMEM_offset_0_alias
	.size		__nv_reservedSMEM_offset_0_alias, 0, 0
	.other		__nv_reservedSMEM_offset_0_alias,@"STO_CUDA_RESERVED_SHARED STV_DEFAULT"
__nv_reservedSMEM_offset_0_alias:
	.zero		0


//--------------------- .nv.constant0.matmul_kernel --------------------------
	.section	.nv.constant0.matmul_kernel,"a",@progbits
	.sectionflags	@""
	.align	4
.nv.constant0.matmul_kernel:
	.zero		608


//--------------------- SYMBOLS --------------------------

	.type		.nv.reservedSmem.offset0,@object
	.size		.nv.reservedSmem.offset0,0x4
